	.headerflags	@"EF_CUDA_TEXMODE_UNIFIED EF_CUDA_64BIT_ADDRESS EF_CUDA_ACCELERATORS EF_CUDA_SM90 EF_CUDA_VIRTUAL_SM(EF_CUDA_SM90)"
	.elftype	@"ET_EXEC"


//--------------------- .nv.info                  --------------------------
	.section	.nv.info,"",@"SHT_CUDA_INFO"
	.align	4


	//----- nvinfo : EIATTR_REGCOUNT
	.align		4
        /*0000*/ 	.byte	0x04, 0x2f
        /*0002*/ 	.short	(.L_1 - .L_0)
	.align		4
.L_0:
        /*0004*/ 	.word	index@(triton_poi_fused_add_convolution_mul_1)
        /*0008*/ 	.word	0x00000014


	//----- nvinfo : EIATTR_MIN_STACK_SIZE
	.align		4
.L_1:
        /*000c*/ 	.byte	0x04, 0x12
        /*000e*/ 	.short	(.L_3 - .L_2)
	.align		4
.L_2:
        /*0010*/ 	.word	index@(triton_poi_fused_add_convolution_mul_1)
        /*0014*/ 	.word	0x00000000


	//----- nvinfo : EIATTR_FRAME_SIZE
	.align		4
.L_3:
        /*0018*/ 	.byte	0x04, 0x11
        /*001a*/ 	.short	(.L_5 - .L_4)
	.align		4
.L_4:
        /*001c*/ 	.word	index@(triton_poi_fused_add_convolution_mul_1)
        /*0020*/ 	.word	0x00000000


	//----- nvinfo : EIATTR_MIN_STACK_SIZE
	.align		4
.L_5:
        /*0024*/ 	.byte	0x04, 0x12
        /*0026*/ 	.short	(.L_7 - .L_6)
	.align		4
.L_6:
        /*0028*/ 	.word	index@(triton_poi_fused_add_convolution_mul_1)
        /*002c*/ 	.word	0x00000000
.L_7:


//--------------------- .nv.info.triton_poi_fused_add_convolution_mul_1 --------------------------
	.section	.nv.info.triton_poi_fused_add_convolution_mul_1,"",@"SHT_CUDA_INFO"
	.sectionflags	@""
	.align	4


	//----- nvinfo : EIATTR_CUDA_API_VERSION
	.align		4
        /*0000*/ 	.byte	0x04, 0x37
        /*0002*/ 	.short	(.L_9 - .L_8)
.L_8:
        /*0004*/ 	.word	0x0000007c


	//----- nvinfo : EIATTR_KPARAM_INFO
	.align		4
.L_9:
        /*0008*/ 	.byte	0x04, 0x17
        /*000a*/ 	.short	(.L_11 - .L_10)
.L_10:
        /*000c*/ 	.word	0x00000000
        /*0010*/ 	.short	0x0005
        /*0012*/ 	.short	0x0028
        /*0014*/ 	.byte	0x00, 0xf0, 0x11, 0x00


	//----- nvinfo : EIATTR_KPARAM_INFO
	.align		4
.L_11:
        /*0018*/ 	.byte	0x04, 0x17
        /*001a*/ 	.short	(.L_13 - .L_12)
.L_12:
        /*001c*/ 	.word	0x00000000
        /*0020*/ 	.short	0x0004
        /*0022*/ 	.short	0x0020
        /*0024*/ 	.byte	0x00, 0xf4, 0x21, 0x00


	//----- nvinfo : EIATTR_KPARAM_INFO
	.align		4
.L_13:
        /*0028*/ 	.byte	0x04, 0x17
        /*002a*/ 	.short	(.L_15 - .L_14)
.L_14:
        /*002c*/ 	.word	0x00000000
        /*0030*/ 	.short	0x0003
        /*0032*/ 	.short	0x0018
        /*0034*/ 	.byte	0x00, 0xf4, 0x21, 0x00


	//----- nvinfo : EIATTR_KPARAM_INFO
	.align		4
.L_15:
        /*0038*/ 	.byte	0x04, 0x17
        /*003a*/ 	.short	(.L_17 - .L_16)
.L_16:
        /*003c*/ 	.word	0x00000000
        /*0040*/ 	.short	0x0002
        /*0042*/ 	.short	0x0010
        /*0044*/ 	.byte	0x00, 0xf4, 0x21, 0x00


	//----- nvinfo : EIATTR_KPARAM_INFO
	.align		4
.L_17:
        /*0048*/ 	.byte	0x04, 0x17
        /*004a*/ 	.short	(.L_19 - .L_18)
.L_18:
        /*004c*/ 	.word	0x00000000
        /*0050*/ 	.short	0x0001
        /*0052*/ 	.short	0x0008
        /*0054*/ 	.byte	0x00, 0xf4, 0x21, 0x00


	//----- nvinfo : EIATTR_KPARAM_INFO
	.align		4
.L_19:
        /*0058*/ 	.byte	0x04, 0x17
        /*005a*/ 	.short	(.L_21 - .L_20)
.L_20:
        /*005c*/ 	.word	0x00000000
        /*0060*/ 	.short	0x0000
        /*0062*/ 	.short	0x0000
        /*0064*/ 	.byte	0x00, 0xf4, 0x21, 0x00


	//----- nvinfo : EIATTR_SPARSE_MMA_MASK
	.align		4
.L_21:
        /*0068*/ 	.byte	0x03, 0x50
        /*006a*/ 	.short	0x0000


	//----- nvinfo : EIATTR_MAXREG_COUNT
	.align		4
        /*006c*/ 	.byte	0x03, 0x1b
        /*006e*/ 	.short	0x00ff


	//----- nvinfo : EIATTR_EXIT_INSTR_OFFSETS
	.align		4
        /*0070*/ 	.byte	0x04, 0x1c
        /*0072*/ 	.short	(.L_23 - .L_22)


	//   ....[0]....
.L_22:
        /*0074*/ 	.word	0x00000230


	//   ....[1]....
        /*0078*/ 	.word	0x00000250


	//----- nvinfo : EIATTR_REQNTID
	.align		4
.L_23:
        /*007c*/ 	.byte	0x04, 0x10
        /*007e*/ 	.short	(.L_25 - .L_24)
.L_24:
        /*0080*/ 	.word	0x00000020
        /*0084*/ 	.word	0x00000001
        /*0088*/ 	.word	0x00000001


	//----- nvinfo : EIATTR_CBANK_PARAM_SIZE
	.align		4
.L_25:
        /*008c*/ 	.byte	0x03, 0x19
        /*008e*/ 	.short	0x002c


	//----- nvinfo : EIATTR_PARAM_CBANK
	.align		4
        /*0090*/ 	.byte	0x04, 0x0a
        /*0092*/ 	.short	(.L_27 - .L_26)
	.align		4
.L_26:
        /*0094*/ 	.word	index@(.nv.constant0.triton_poi_fused_add_convolution_mul_1)
        /*0098*/ 	.short	0x0210
        /*009a*/ 	.short	0x002c


	//----- nvinfo : EIATTR_SW_WAR
	.align		4
.L_27:
        /*009c*/ 	.byte	0x04, 0x36
        /*009e*/ 	.short	(.L_29 - .L_28)
.L_28:
        /*00a0*/ 	.word	0x00000008
.L_29:


//--------------------- .nv.callgraph             --------------------------
	.section	.nv.callgraph,"",@"SHT_CUDA_CALLGRAPH"
	.align	4
	.sectionentsize	8
	.align		4
        /*0000*/ 	.word	0x00000000
	.align		4
        /*0004*/ 	.word	0xffffffff
	.align		4
        /*0008*/ 	.word	0x00000000
	.align		4
        /*000c*/ 	.word	0xfffffffe
	.align		4
        /*0010*/ 	.word	0x00000000
	.align		4
        /*0014*/ 	.word	0xfffffffd
	.align		4
        /*0018*/ 	.word	0x00000000
	.align		4
        /*001c*/ 	.word	0xfffffffc


//--------------------- .text.triton_poi_fused_add_convolution_mul_1 --------------------------
	.section	.text.triton_poi_fused_add_convolution_mul_1,"ax",@progbits
	.align	128
        .global         triton_poi_fused_add_convolution_mul_1
        .type           triton_poi_fused_add_convolution_mul_1,@function
        .size           triton_poi_fused_add_convolution_mul_1,(.L_x_1 - triton_poi_fused_add_convolution_mul_1)
        .other          triton_poi_fused_add_convolution_mul_1,@"STO_CUDA_ENTRY STV_DEFAULT"
triton_poi_fused_add_convolution_mul_1:
.text.triton_poi_fused_add_convolution_mul_1:
[----:B------:R-:W0:Y:S01]  /*0000*/  LDC R1, c[0x0][0x28] ;  /* 0x00000a00ff017b82 */ /* 0x000e220000000800 */
[----:B------:R-:W1:Y:S07]  /*0010*/  S2R R14, SR_TID.X ;  /* 0x00000000000e7919 */ /* 0x000e6e0000002100 */
[----:B------:R-:W2:Y:S01]  /*0020*/  LDC.64 R4, c[0x0][0x218] ;  /* 0x00008600ff047b82 */ /* 0x000ea20000000a00 */
[----:B------:R-:W-:Y:S01]  /*0030*/  HFMA2.MMA R15, -RZ, RZ, 0, 0 ;  /* 0x00000000ff0f7435 */ /* 0x000fe200000001ff */
[----:B------:R-:W-:Y:S01]  /*0040*/  ULDC.64 UR4, c[0x0][0x208] ;  /* 0x0000820000047ab9 */ /* 0x000fe20000000a00 */
[----:B------:R-:W3:Y:S05]  /*0050*/  S2R R13, SR_CTAID.X ;  /* 0x00000000000d7919 */ /* 0x000eea0000002500 */
[----:B------:R-:W4:Y:S08]  /*0060*/  LDC.64 R2, c[0x0][0x210] ;  /* 0x00008400ff027b82 */ /* 0x000f300000000a00 */
[----:B------:R-:W5:Y:S08]  /*0070*/  LDC.64 R6, c[0x0][0x220] ;  /* 0x00008800ff067b82 */ /* 0x000f700000000a00 */
[----:B------:R-:W2:Y:S01]  /*0080*/  LDC.64 R8, c[0x0][0x228] ;  /* 0x00008a00ff087b82 */ /* 0x000ea20000000a00 */
[----:B-1----:R-:W-:-:S02]  /*0090*/  LOP3.LUT R0, R14, 0xf, RZ, 0xc0, !PT ;  /* 0x0000000f0e007812 */ /* 0x002fc400078ec0ff */
[----:B---3--:R-:W-:-:S03]  /*00a0*/  SHF.R.S32.HI R10, RZ, 0x1b, R13 ;  /* 0x0000001bff0a7819 */ /* 0x008fc6000001140d */
[----:B------:R-:W-:Y:S01]  /*00b0*/  IMAD R13, R13, 0x10, R0 ;  /* 0x000000100d0d7824 */ /* 0x000fe200078e0200 */
[----:B------:R-:W-:-:S03]  /*00c0*/  SGXT R0, R10, 0x1 ;  /* 0x000000010a00781a */ /* 0x000fc60000000200 */
[C---:B----4-:R-:W-:Y:S01]  /*00d0*/  IMAD.WIDE R2, R13.reuse, 0x4, R2 ;  /* 0x000000040d027825 */ /* 0x050fe200078e0202 */
[----:B------:R-:W-:Y:S02]  /*00e0*/  ISETP.GE.AND P0, PT, R13, 0x10, PT ;  /* 0x000000100d00780c */ /* 0x000fe40003f06270 */
[----:B------:R-:W-:-:S04]  /*00f0*/  LEA.HI R0, R0, R13, RZ, 0x2 ;  /* 0x0000000d00007211 */ /* 0x000fc800078f10ff */
[----:B------:R-:W-:-:S05]  /*0100*/  LOP3.LUT R0, R0, 0xfffffffc, RZ, 0xc0, !PT ;  /* 0xfffffffc00007812 */ /* 0x000fca00078ec0ff */
[----:B------:R-:W-:Y:S02]  /*0110*/  IMAD.IADD R11, R13, 0x1, -R0 ;  /* 0x000000010d0b7824 */ /* 0x000fe400078e0a00 */
[----:B------:R-:W-:Y:S02]  /*0120*/  IMAD.MOV.U32 R0, RZ, RZ, RZ ;  /* 0x000000ffff007224 */ /* 0x000fe400078e00ff */
[C---:B--2---:R-:W-:Y:S01]  /*0130*/  IMAD.WIDE R4, R11.reuse, 0x4, R4 ;  /* 0x000000040b047825 */ /* 0x044fe200078e0204 */
[----:B------:R-:W-:Y:S01]  /*0140*/  HFMA2.MMA R17, -RZ, RZ, 0, 0 ;  /* 0x00000000ff117435 */ /* 0x000fe200000001ff */
[----:B------:R-:W-:Y:S02]  /*0150*/  MOV R12, RZ ;  /* 0x000000ff000c7202 */ /* 0x000fe40000000f00 */
[----:B------:R-:W2:Y:S01]  /*0160*/  @!P0 LDG.E R0, desc[UR4][R2.64] ;  /* 0x0000000402008981 */ /* 0x000ea2000c1e1900 */
[----:B-----5:R-:W-:-:S03]  /*0170*/  IMAD.WIDE R6, R11, 0x4, R6 ;  /* 0x000000040b067825 */ /* 0x020fc600078e0206 */
[----:B------:R1:W2:Y:S01]  /*0180*/  @!P0 LDG.E.EL R15, desc[UR4][R4.64] ;  /* 0x00000004040f8981 */ /* 0x0002a2000c2e1900 */
[----:B0-----:R-:W-:Y:S02]  /*0190*/  IMAD.WIDE R8, R11, 0x4, R8 ;  /* 0x000000040b087825 */ /* 0x001fe400078e0208 */
[----:B------:R-:W1:Y:S01]  /*01a0*/  LDC.64 R10, c[0x0][0x230] ;  /* 0x00008c00ff0a7b82 */ /* 0x000e620000000a00 */
[----:B------:R-:W3:Y:S04]  /*01b0*/  @!P0 LDG.E.EL R12, desc[UR4][R6.64] ;  /* 0x00000004060c8981 */ /* 0x000ee8000c2e1900 */
[----:B------:R-:W3:Y:S01]  /*01c0*/  @!P0 LDG.E.EL R17, desc[UR4][R8.64] ;  /* 0x0000000408118981 */ /* 0x000ee2000c2e1900 */
[----:B------:R-:W-:-:S04]  /*01d0*/  LOP3.LUT P0, RZ, R14, 0x10, RZ, 0xc0, !PT ;  /* 0x000000100eff7812 */ /* 0x000fc8000780c0ff */
[C---:B------:R-:W-:Y:S01]  /*01e0*/  ISETP.LT.AND P0, PT, R13.reuse, 0x10, !P0 ;  /* 0x000000100d00780c */ /* 0x040fe20004701270 */
[----:B-1----:R-:W-:-:S04]  /*01f0*/  IMAD.WIDE R4, R13, 0x4, R10 ;  /* 0x000000040d047825 */ /* 0x002fc800078e020a */
[----:B--2---:R-:W-:-:S08]  /*0200*/  FADD R0, R15, R0 ;  /* 0x000000000f007221 */ /* 0x004fd00000000000 */
[----:B------:R0:W-:Y:S01]  /*0210*/  @P0 STG.E desc[UR4][R2.64], R0 ;  /* 0x0000000002000986 */ /* 0x0001e2000c101904 */
[----:B---3--:R-:W-:Y:S01]  /*0220*/  FFMA R17, R0, R12, R17 ;  /* 0x0000000c00117223 */ /* 0x008fe20000000011 */
[----:B0-----:R-:W-:Y:S06]  /*0230*/  @!P0 EXIT ;  /* 0x000000000000894d */ /* 0x001fec0003800000 */
[----:B------:R-:W-:Y:S01]  /*0240*/  STG.E desc[UR4][R4.64], R17 ;  /* 0x0000001104007986 */ /* 0x000fe2000c101904 */
[----:B------:R-:W-:Y:S05]  /*0250*/  EXIT ;  /* 0x000000000000794d */ /* 0x000fea0003800000 */
.L_x_0:
[----:B------:R-:W-:-:S00]  /*0260*/  BRA `(.L_x_0) ;  /* 0xfffffffc00fc7947 */ /* 0x000fc0000383ffff */
[----:B------:R-:W-:-:S00]  /*0270*/  NOP ;  /* 0x0000000000007918 */ /* 0x000fc00000000000 */
        /* <DEDUP_REMOVED lines=8> */
.L_x_1:


//--------------------- .nv.constant0.triton_poi_fused_add_convolution_mul_1 --------------------------
	.section	.nv.constant0.triton_poi_fused_add_convolution_mul_1,"a",@progbits
	.sectionflags	@""
	.align	4
.nv.constant0.triton_poi_fused_add_convolution_mul_1:
	.zero		572
